	.headerflags	@"EF_CUDA_TEXMODE_UNIFIED EF_CUDA_64BIT_ADDRESS EF_CUDA_ACCELERATORS EF_CUDA_SM90 EF_CUDA_VIRTUAL_SM(EF_CUDA_SM90)"
	.elftype	@"ET_EXEC"


//--------------------- .nv.info                  --------------------------
	.section	.nv.info,"",@"SHT_CUDA_INFO"
	.align	4


	//----- nvinfo : EIATTR_REGCOUNT
	.align		4
        /*0000*/ 	.byte	0x04, 0x2f
        /*0002*/ 	.short	(.L_3 - .L_2)
	.align		4
.L_2:
        /*0004*/ 	.word	index@(triton_poi_fused__native_batch_norm_legit_no_training_leaky_relu_23)
        /*0008*/ 	.word	0x00000012


	//----- nvinfo : EIATTR_MIN_STACK_SIZE
	.align		4
.L_3:
        /*000c*/ 	.byte	0x04, 0x12
        /*000e*/ 	.short	(.L_5 - .L_4)
	.align		4
.L_4:
        /*0010*/ 	.word	index@(triton_poi_fused__native_batch_norm_legit_no_training_leaky_relu_23)
        /*0014*/ 	.word	0x00000000


	//----- nvinfo : EIATTR_FRAME_SIZE
	.align		4
.L_5:
        /*0018*/ 	.byte	0x04, 0x11
        /*001a*/ 	.short	(.L_7 - .L_6)
	.align		4
.L_6:
        /*001c*/ 	.word	index@(triton_poi_fused__native_batch_norm_legit_no_training_leaky_relu_23)
        /*0020*/ 	.word	0x00000000


	//----- nvinfo : EIATTR_MIN_STACK_SIZE
	.align		4
.L_7:
        /*0024*/ 	.byte	0x04, 0x12
        /*0026*/ 	.short	(.L_9 - .L_8)
	.align		4
.L_8:
        /*0028*/ 	.word	index@(triton_poi_fused__native_batch_norm_legit_no_training_leaky_relu_23)
        /*002c*/ 	.word	0x00000000
.L_9:


//--------------------- .nv.info.triton_poi_fused__native_batch_norm_legit_no_training_leaky_relu_23 --------------------------
	.section	.nv.info.triton_poi_fused__native_batch_norm_legit_no_training_leaky_relu_23,"",@"SHT_CUDA_INFO"
	.sectionflags	@""
	.align	4


	//----- nvinfo : EIATTR_CUDA_API_VERSION
	.align		4
        /*0000*/ 	.byte	0x04, 0x37
        /*0002*/ 	.short	(.L_11 - .L_10)
.L_10:
        /*0004*/ 	.word	0x0000007c


	//----- nvinfo : EIATTR_KPARAM_INFO
	.align		4
.L_11:
        /*0008*/ 	.byte	0x04, 0x17
        /*000a*/ 	.short	(.L_13 - .L_12)
.L_12:
        /*000c*/ 	.word	0x00000000
        /*0010*/ 	.short	0x0006
        /*0012*/ 	.short	0x0030
        /*0014*/ 	.byte	0x00, 0xf0, 0x11, 0x00


	//----- nvinfo : EIATTR_KPARAM_INFO
	.align		4
.L_13:
        /*0018*/ 	.byte	0x04, 0x17
        /*001a*/ 	.short	(.L_15 - .L_14)
.L_14:
        /*001c*/ 	.word	0x00000000
        /*0020*/ 	.short	0x0005
        /*0022*/ 	.short	0x0028
        /*0024*/ 	.byte	0x00, 0xf4, 0x21, 0x00


	//----- nvinfo : EIATTR_KPARAM_INFO
	.align		4
.L_15:
        /*0028*/ 	.byte	0x04, 0x17
        /*002a*/ 	.short	(.L_17 - .L_16)
.L_16:
        /*002c*/ 	.word	0x00000000
        /*0030*/ 	.short	0x0004
        /*0032*/ 	.short	0x0020
        /*0034*/ 	.byte	0x00, 0xf4, 0x21, 0x00


	//----- nvinfo : EIATTR_KPARAM_INFO
	.align		4
.L_17:
        /*0038*/ 	.byte	0x04, 0x17
        /*003a*/ 	.short	(.L_19 - .L_18)
.L_18:
        /*003c*/ 	.word	0x00000000
        /*0040*/ 	.short	0x0003
        /*0042*/ 	.short	0x0018
        /*0044*/ 	.byte	0x00, 0xf4, 0x21, 0x00


	//----- nvinfo : EIATTR_KPARAM_INFO
	.align		4
.L_19:
        /*0048*/ 	.byte	0x04, 0x17
        /*004a*/ 	.short	(.L_21 - .L_20)
.L_20:
        /*004c*/ 	.word	0x00000000
        /*0050*/ 	.short	0x0002
        /*0052*/ 	.short	0x0010
        /*0054*/ 	.byte	0x00, 0xf4, 0x21, 0x00


	//----- nvinfo : EIATTR_KPARAM_INFO
	.align		4
.L_21:
        /*0058*/ 	.byte	0x04, 0x17
        /*005a*/ 	.short	(.L_23 - .L_22)
.L_22:
        /*005c*/ 	.word	0x00000000
        /*0060*/ 	.short	0x0001
        /*0062*/ 	.short	0x0008
        /*0064*/ 	.byte	0x00, 0xf4, 0x21, 0x00


	//----- nvinfo : EIATTR_KPARAM_INFO
	.align		4
.L_23:
        /*0068*/ 	.byte	0x04, 0x17
        /*006a*/ 	.short	(.L_25 - .L_24)
.L_24:
        /*006c*/ 	.word	0x00000000
        /*0070*/ 	.short	0x0000
        /*0072*/ 	.short	0x0000
        /*0074*/ 	.byte	0x00, 0xf4, 0x21, 0x00


	//----- nvinfo : EIATTR_SPARSE_MMA_MASK
	.align		4
.L_25:
        /*0078*/ 	.byte	0x03, 0x50
        /*007a*/ 	.short	0x0000


	//----- nvinfo : EIATTR_MAXREG_COUNT
	.align		4
        /*007c*/ 	.byte	0x03, 0x1b
        /*007e*/ 	.short	0x00ff


	//----- nvinfo : EIATTR_EXIT_INSTR_OFFSETS
	.align		4
        /*0080*/ 	.byte	0x04, 0x1c
        /*0082*/ 	.short	(.L_27 - .L_26)


	//   ....[0]....
.L_26:
        /*0084*/ 	.word	0x00000300


	//   ....[1]....
        /*0088*/ 	.word	0x00000320


	//----- nvinfo : EIATTR_REQNTID
	.align		4
.L_27:
        /*008c*/ 	.byte	0x04, 0x10
        /*008e*/ 	.short	(.L_29 - .L_28)
.L_28:
        /*0090*/ 	.word	0x00000080
        /*0094*/ 	.word	0x00000001
        /*0098*/ 	.word	0x00000001


	//----- nvinfo : EIATTR_CBANK_PARAM_SIZE
	.align		4
.L_29:
        /*009c*/ 	.byte	0x03, 0x19
        /*009e*/ 	.short	0x0034


	//----- nvinfo : EIATTR_PARAM_CBANK
	.align		4
        /*00a0*/ 	.byte	0x04, 0x0a
        /*00a2*/ 	.short	(.L_31 - .L_30)
	.align		4
.L_30:
        /*00a4*/ 	.word	index@(.nv.constant0.triton_poi_fused__native_batch_norm_legit_no_training_leaky_relu_23)
        /*00a8*/ 	.short	0x0210
        /*00aa*/ 	.short	0x0034


	//----- nvinfo : EIATTR_SW_WAR
	.align		4
.L_31:
        /*00ac*/ 	.byte	0x04, 0x36
        /*00ae*/ 	.short	(.L_33 - .L_32)
.L_32:
        /*00b0*/ 	.word	0x00000008
.L_33:


//--------------------- .nv.callgraph             --------------------------
	.section	.nv.callgraph,"",@"SHT_CUDA_CALLGRAPH"
	.align	4
	.sectionentsize	8
	.align		4
        /*0000*/ 	.word	0x00000000
	.align		4
        /*0004*/ 	.word	0xffffffff
	.align		4
        /*0008*/ 	.word	0x00000000
	.align		4
        /*000c*/ 	.word	0xfffffffe
	.align		4
        /*0010*/ 	.word	0x00000000
	.align		4
        /*0014*/ 	.word	0xfffffffd
	.align		4
        /*0018*/ 	.word	0x00000000
	.align		4
        /*001c*/ 	.word	0xfffffffc


//--------------------- .nv.constant4             --------------------------
	.section	.nv.constant4,"a",@progbits
	.align	8
	.align		8
.nv.constant4:
        /*0000*/ 	.dword	_$_str
	.align		8
        /*0008*/ 	.dword	_$_str_$_2


//--------------------- .text.triton_poi_fused__native_batch_norm_legit_no_training_leaky_relu_23 --------------------------
	.section	.text.triton_poi_fused__native_batch_norm_legit_no_training_leaky_relu_23,"ax",@progbits
	.align	128
        .global         triton_poi_fused__native_batch_norm_legit_no_training_leaky_relu_23
        .type           triton_poi_fused__native_batch_norm_legit_no_training_leaky_relu_23,@function
        .size           triton_poi_fused__native_batch_norm_legit_no_training_leaky_relu_23,(.L_x_1 - triton_poi_fused__native_batch_norm_legit_no_training_leaky_relu_23)
        .other          triton_poi_fused__native_batch_norm_legit_no_training_leaky_relu_23,@"STO_CUDA_ENTRY STV_DEFAULT"
triton_poi_fused__native_batch_norm_legit_no_training_leaky_relu_23:
.text.triton_poi_fused__native_batch_norm_legit_no_training_leaky_relu_23:
[----:B------:R-:W0:Y:S01]  /*0000*/  LDC R1, c[0x0][0x28] ;  /* 0x00000a00ff017b82 */ /* 0x000e220000000800 */
[----:B------:R-:W1:Y:S07]  /*0010*/  S2R R0, SR_TID.X ;  /* 0x0000000000007919 */ /* 0x000e6e0000002100 */
[----:B------:R-:W2:Y:S01]  /*0020*/  LDC.64 R6, c[0x0][0x228] ;  /* 0x00008a00ff067b82 */ /* 0x000ea20000000a00 */
[----:B------:R-:W-:Y:S01]  /*0030*/  CS2R R14, SRZ ;  /* 0x00000000000e7805 */ /* 0x000fe2000001ff00 */
[----:B------:R-:W-:Y:S01]  /*0040*/  ULDC.64 UR4, c[0x0][0x208] ;  /* 0x0000820000047ab9 */ /* 0x000fe20000000a00 */
[----:B------:R-:W3:Y:S05]  /*0050*/  S2R R3, SR_CTAID.X ;  /* 0x0000000000037919 */ /* 0x000eea0000002500 */
[----:B------:R-:W4:Y:S08]  /*0060*/  LDC.64 R4, c[0x0][0x220] ;  /* 0x00008800ff047b82 */ /* 0x000f300000000a00 */
[----:B------:R-:W5:Y:S08]  /*0070*/  LDC.64 R8, c[0x0][0x230] ;  /* 0x00008c00ff087b82 */ /* 0x000f700000000a00 */
[----:B------:R-:W5:Y:S01]  /*0080*/  LDC.64 R10, c[0x0][0x238] ;  /* 0x00008e00ff0a7b82 */ /* 0x000f620000000a00 */
[----:B-1----:R-:W-:-:S02]  /*0090*/  LOP3.LUT R0, R0, 0x7f, RZ, 0xc0, !PT ;  /* 0x0000007f00007812 */ /* 0x002fc400078ec0ff */
[----:B---3--:R-:W-:Y:S02]  /*00a0*/  SHF.R.S32.HI R2, RZ, 0x18, R3 ;  /* 0x00000018ff027819 */ /* 0x008fe40000011403 */
[----:B------:R-:W-:Y:S02]  /*00b0*/  LEA R0, R3, R0, 0x7 ;  /* 0x0000000003007211 */ /* 0x000fe400078e38ff */
[----:B------:R-:W-:Y:S02]  /*00c0*/  SGXT R3, R2, 0x1 ;  /* 0x000000010203781a */ /* 0x000fe40000000200 */
[----:B------:R-:W-:Y:S02]  /*00d0*/  ISETP.GE.AND P0, PT, R0, 0x400, PT ;  /* 0x000004000000780c */ /* 0x000fe40003f06270 */
[----:B------:R-:W-:-:S04]  /*00e0*/  LEA.HI R3, R3, R0, RZ, 0x8 ;  /* 0x0000000003037211 */ /* 0x000fc800078f40ff */
[----:B------:R-:W-:-:S04]  /*00f0*/  LOP3.LUT R3, R3, 0xffffff00, RZ, 0xc0, !PT ;  /* 0xffffff0003037812 */ /* 0x000fc800078ec0ff */
[----:B------:R-:W-:Y:S02]  /*0100*/  IADD3 R13, R0, -R3, RZ ;  /* 0x80000003000d7210 */ /* 0x000fe40007ffe0ff */
[----:B------:R-:W1:Y:S03]  /*0110*/  LDC.64 R2, c[0x0][0x218] ;  /* 0x00008600ff027b82 */ /* 0x000e660000000a00 */
[----:B--2---:R-:W-:-:S05]  /*0120*/  IMAD.WIDE R6, R13, 0x4, R6 ;  /* 0x000000040d067825 */ /* 0x004fca00078e0206 */
[----:B------:R5:W2:Y:S01]  /*0130*/  @!P0 LDG.E.EL R14, desc[UR4][R6.64] ;  /* 0x00000004060e8981 */ /* 0x000aa2000c2e1900 */
[----:B------:R-:W-:Y:S01]  /*0140*/  HFMA2.MMA R12, -RZ, RZ, 0, 0 ;  /* 0x00000000ff0c7435 */ /* 0x000fe200000001ff */
[----:B----4-:R-:W-:-:S05]  /*0150*/  IMAD.WIDE R4, R13, 0x4, R4 ;  /* 0x000000040d047825 */ /* 0x010fca00078e0204 */
[----:B------:R-:W3:Y:S01]  /*0160*/  @!P0 LDG.E.EL R15, desc[UR4][R4.64] ;  /* 0x00000004040f8981 */ /* 0x000ee2000c2e1900 */
[----:B-----5:R-:W-:-:S04]  /*0170*/  IMAD.WIDE R6, R13, 0x4, R8 ;  /* 0x000000040d067825 */ /* 0x020fc800078e0208 */
[----:B-1----:R-:W-:-:S04]  /*0180*/  IMAD.WIDE R2, R0, 0x4, R2 ;  /* 0x0000000400027825 */ /* 0x002fc800078e0202 */
[----:B0-----:R-:W-:Y:S01]  /*0190*/  IMAD.WIDE R8, R13, 0x4, R10 ;  /* 0x000000040d087825 */ /* 0x001fe200078e020a */
[----:B------:R0:W3:Y:S01]  /*01a0*/  @!P0 LDG.E R12, desc[UR4][R2.64] ;  /* 0x00000004020c8981 */ /* 0x0000e2000c1e1900 */
[----:B------:R-:W-:-:S06]  /*01b0*/  CS2R R10, SRZ ;  /* 0x00000000000a7805 */ /* 0x000fcc000001ff00 */
[----:B------:R-:W4:Y:S04]  /*01c0*/  @!P0 LDG.E.EL R10, desc[UR4][R6.64] ;  /* 0x00000004060a8981 */ /* 0x000f28000c2e1900 */
[----:B------:R-:W4:Y:S01]  /*01d0*/  @!P0 LDG.E.EL R11, desc[UR4][R8.64] ;  /* 0x00000004080b8981 */ /* 0x000f22000c2e1900 */
[----:B0-----:R-:W-:Y:S01]  /*01e0*/  MOV R2, 0x3e800000 ;  /* 0x3e80000000027802 */ /* 0x001fe20000000f00 */
[----:B--2---:R-:W-:-:S04]  /*01f0*/  FADD R14, R14, 0.0010000000474974513054 ;  /* 0x3a83126f0e0e7421 */ /* 0x004fc80000000000 */
[----:B------:R-:W0:Y:S02]  /*0200*/  MUFU.SQRT R13, R14 ;  /* 0x0000000e000d7308 */ /* 0x000e240000002000 */
[C---:B0-----:R-:W-:Y:S02]  /*0210*/  FSETP.GT.AND P1, PT, R13.reuse, 8.50705917302346158658e+37, PT ;  /* 0x7e8000000d00780b */ /* 0x041fe40003f24000 */
[----:B------:R-:W-:-:S11]  /*0220*/  FSETP.GEU.AND P2, PT, R13, 1.175494350822287508e-38, PT ;  /* 0x008000000d00780b */ /* 0x000fd60003f4e000 */
[----:B------:R-:W-:-:S04]  /*0230*/  @P1 FMUL R13, R13, 0.25 ;  /* 0x3e8000000d0d1820 */ /* 0x000fc80000400000 */
[----:B------:R-:W-:-:S06]  /*0240*/  @!P2 FMUL R13, R13, 16777216 ;  /* 0x4b8000000d0da820 */ /* 0x000fcc0000400000 */
[----:B------:R-:W0:Y:S01]  /*0250*/  MUFU.RCP R13, R13 ;  /* 0x0000000d000d7308 */ /* 0x000e220000001000 */
[----:B------:R-:W-:Y:S01]  /*0260*/  FSEL R2, R2, 1, P1 ;  /* 0x3f80000002027808 */ /* 0x000fe20000800000 */
[----:B---3--:R-:W-:-:S04]  /*0270*/  FADD R12, -R15, R12 ;  /* 0x0000000c0f0c7221 */ /* 0x008fc80000000100 */
[----:B------:R-:W-:-:S04]  /*0280*/  @!P2 FMUL R2, R2, 16777216 ;  /* 0x4b8000000202a820 */ /* 0x000fc80000400000 */
[----:B0-----:R-:W-:Y:S02]  /*0290*/  FMUL R5, R13, R2 ;  /* 0x000000020d057220 */ /* 0x001fe40000400000 */
[----:B------:R-:W0:Y:S02]  /*02a0*/  LDC.64 R2, c[0x0][0x210] ;  /* 0x00008400ff027b82 */ /* 0x000e240000000a00 */
[----:B------:R-:W-:-:S04]  /*02b0*/  FMUL R12, R12, R5 ;  /* 0x000000050c0c7220 */ /* 0x000fc80000400000 */
[----:B----4-:R-:W-:-:S05]  /*02c0*/  FFMA R11, R12, R10, R11 ;  /* 0x0000000a0c0b7223 */ /* 0x010fca000000000b */
[----:B------:R-:W-:Y:S01]  /*02d0*/  FSETP.GT.AND P1, PT, R11, RZ, PT ;  /* 0x000000ff0b00720b */ /* 0x000fe20003f24000 */
[----:B0-----:R-:W-:-:S12]  /*02e0*/  IMAD.WIDE R2, R0, 0x4, R2 ;  /* 0x0000000400027825 */ /* 0x001fd800078e0202 */
[----:B------:R-:W-:Y:S01]  /*02f0*/  @!P1 FMUL R11, R11, 0.10000000149011611938 ;  /* 0x3dcccccd0b0b9820 */ /* 0x000fe20000400000 */
[----:B------:R-:W-:Y:S06]  /*0300*/  @P0 EXIT ;  /* 0x000000000000094d */ /* 0x000fec0003800000 */
[----:B------:R-:W-:Y:S01]  /*0310*/  STG.E desc[UR4][R2.64], R11 ;  /* 0x0000000b02007986 */ /* 0x000fe2000c101904 */
[----:B------:R-:W-:Y:S05]  /*0320*/  EXIT ;  /* 0x000000000000794d */ /* 0x000fea0003800000 */
.L_x_0:
[----:B------:R-:W-:-:S00]  /*0330*/  BRA `(.L_x_0) ;  /* 0xfffffffc00fc7947 */ /* 0x000fc0000383ffff */
[----:B------:R-:W-:-:S00]  /*0340*/  NOP ;  /* 0x0000000000007918 */ /* 0x000fc00000000000 */
        /* <DEDUP_REMOVED lines=11> */
.L_x_1:


//--------------------- .nv.global.init           --------------------------
	.section	.nv.global.init,"aw",@progbits
.nv.global.init:
	.type		_$_str,@object
	.size		_$_str,(_$_str_$_2 - _$_str)
_$_str:
        /*0000*/ 	.byte	0x5f, 0x5f, 0x43, 0x55, 0x44, 0x41, 0x5f, 0x46, 0x54, 0x5a, 0x00
	.type		_$_str_$_2,@object
	.size		_$_str_$_2,(.L_1 - _$_str_$_2)
_$_str_$_2:
        /*000b*/ 	.byte	0x5f, 0x5f, 0x43, 0x55, 0x44, 0x41, 0x5f, 0x50, 0x52, 0x45, 0x43, 0x5f, 0x53, 0x51, 0x52, 0x54
        /*001b*/ 	.byte	0x00
.L_1:


//--------------------- .nv.constant0.triton_poi_fused__native_batch_norm_legit_no_training_leaky_relu_23 --------------------------
	.section	.nv.constant0.triton_poi_fused__native_batch_norm_legit_no_training_leaky_relu_23,"a",@progbits
	.sectionflags	@""
	.align	4
.nv.constant0.triton_poi_fused__native_batch_norm_legit_no_training_leaky_relu_23:
	.zero		580
